//
// Generated by NVIDIA NVVM Compiler
//
// Compiler Build ID: CL-36424714
// Cuda compilation tools, release 13.0, V13.0.88
// Based on NVVM 20.0.0
//

.version 9.0
.target sm_100
.address_size 64

	// .globl	_Z29F_binary_cross_entropy_kernelPfS_S_
.global .align 4 .b8 pred[256];
.global .align 4 .b8 target[256];
.global .align 4 .b8 log_pred[256];
.global .align 4 .b8 one_minus_pred[256];
.global .align 4 .b8 log_one_minus[256];
.global .align 4 .b8 one_minus_target[256];
.global .align 4 .b8 term1[256];
.global .align 4 .b8 term2[256];
.global .align 4 .b8 bce[256];
.global .align 4 .b8 row_sum[32];
.global .align 4 .b8 result[4];

.visible .entry _Z29F_binary_cross_entropy_kernelPfS_S_(
	.param .u64 .ptr .align 1 _Z29F_binary_cross_entropy_kernelPfS_S__param_0,
	.param .u64 .ptr .align 1 _Z29F_binary_cross_entropy_kernelPfS_S__param_1,
	.param .u64 .ptr .align 1 _Z29F_binary_cross_entropy_kernelPfS_S__param_2
)
{
	.reg .pred 	%p<10>;
	.reg .b32 	%r<11>;
	.reg .b32 	%f<32>;
	.reg .b64 	%rd<49>;

	ld.param.u64 	%rd1, [_Z29F_binary_cross_entropy_kernelPfS_S__param_0];
	ld.param.u64 	%rd2, [_Z29F_binary_cross_entropy_kernelPfS_S__param_1];
	ld.param.u64 	%rd3, [_Z29F_binary_cross_entropy_kernelPfS_S__param_2];
	mov.u32 	%r3, %tid.y;
	mov.u32 	%r4, %ctaid.y;
	mov.u32 	%r5, %ntid.y;
	mad.lo.s32 	%r1, %r4, %r5, %r3;
	mov.u32 	%r6, %tid.x;
	mov.u32 	%r7, %ctaid.x;
	mov.u32 	%r8, %ntid.x;
	mad.lo.s32 	%r2, %r7, %r8, %r6;
	setp.gt.u32 	%p1, %r1, 7;
	setp.gt.s32 	%p2, %r2, 7;
	or.pred  	%p3, %p1, %p2;
	@%p3 bra 	$L__BB0_2;
	cvta.to.global.u64 	%rd4, %rd1;
	cvta.to.global.u64 	%rd5, %rd2;
	shl.b32 	%r9, %r1, 3;
	add.s32 	%r10, %r9, %r2;
	mul.wide.s32 	%rd6, %r10, 4;
	add.s64 	%rd7, %rd4, %rd6;
	ld.global.f32 	%f1, [%rd7];
	mul.wide.u32 	%rd8, %r1, 32;
	mov.u64 	%rd9, pred;
	add.s64 	%rd10, %rd9, %rd8;
	mul.wide.s32 	%rd11, %r2, 4;
	add.s64 	%rd12, %rd10, %rd11;
	st.global.f32 	[%rd12], %f1;
	add.s64 	%rd13, %rd5, %rd6;
	ld.global.f32 	%f2, [%rd13];
	mov.u64 	%rd14, target;
	add.s64 	%rd15, %rd14, %rd8;
	add.s64 	%rd16, %rd15, %rd11;
	st.global.f32 	[%rd16], %f2;
	lg2.approx.f32 	%f3, %f1;
	mul.f32 	%f4, %f3, 0f3F317218;
	mov.u64 	%rd17, log_pred;
	add.s64 	%rd18, %rd17, %rd8;
	add.s64 	%rd19, %rd18, %rd11;
	st.global.f32 	[%rd19], %f4;
	mov.u64 	%rd20, one_minus_pred;
	add.s64 	%rd21, %rd20, %rd8;
	add.s64 	%rd22, %rd21, %rd11;
	mov.f32 	%f5, 0f3F800000;
	sub.f32 	%f6, %f5, %f1;
	st.global.f32 	[%rd22], %f6;
	lg2.approx.f32 	%f7, %f6;
	mul.f32 	%f8, %f7, 0f3F317218;
	mov.u64 	%rd23, log_one_minus;
	add.s64 	%rd24, %rd23, %rd8;
	add.s64 	%rd25, %rd24, %rd11;
	st.global.f32 	[%rd25], %f8;
	mov.u64 	%rd26, one_minus_target;
	add.s64 	%rd27, %rd26, %rd8;
	add.s64 	%rd28, %rd27, %rd11;
	sub.f32 	%f9, %f5, %f2;
	st.global.f32 	[%rd28], %f9;
	mul.f32 	%f10, %f2, %f4;
	mov.u64 	%rd29, term1;
	add.s64 	%rd30, %rd29, %rd8;
	add.s64 	%rd31, %rd30, %rd11;
	st.global.f32 	[%rd31], %f10;
	mul.f32 	%f11, %f9, %f8;
	mov.u64 	%rd32, term2;
	add.s64 	%rd33, %rd32, %rd8;
	add.s64 	%rd34, %rd33, %rd11;
	st.global.f32 	[%rd34], %f11;
	add.f32 	%f12, %f10, %f11;
	mov.u64 	%rd35, bce;
	add.s64 	%rd36, %rd35, %rd8;
	add.s64 	%rd37, %rd36, %rd11;
	neg.f32 	%f13, %f12;
	st.global.f32 	[%rd37], %f13;
$L__BB0_2:
	setp.gt.u32 	%p4, %r1, 7;
	setp.ne.s32 	%p5, %r2, 0;
	or.pred  	%p6, %p5, %p4;
	@%p6 bra 	$L__BB0_4;
	mul.wide.u32 	%rd38, %r1, 32;
	mov.u64 	%rd39, bce;
	add.s64 	%rd40, %rd39, %rd38;
	ld.global.f32 	%f14, [%rd40];
	add.f32 	%f15, %f14, 0f00000000;
	ld.global.f32 	%f16, [%rd40+4];
	add.f32 	%f17, %f15, %f16;
	ld.global.f32 	%f18, [%rd40+8];
	add.f32 	%f19, %f17, %f18;
	ld.global.f32 	%f20, [%rd40+12];
	add.f32 	%f21, %f19, %f20;
	ld.global.f32 	%f22, [%rd40+16];
	add.f32 	%f23, %f21, %f22;
	ld.global.f32 	%f24, [%rd40+20];
	add.f32 	%f25, %f23, %f24;
	ld.global.f32 	%f26, [%rd40+24];
	add.f32 	%f27, %f25, %f26;
	ld.global.f32 	%f28, [%rd40+28];
	add.f32 	%f29, %f27, %f28;
	mul.wide.u32 	%rd41, %r1, 4;
	mov.u64 	%rd42, row_sum;
	add.s64 	%rd43, %rd42, %rd41;
	st.global.f32 	[%rd43], %f29;
$L__BB0_4:
	setp.ne.s32 	%p7, %r1, 0;
	setp.gt.s32 	%p8, %r2, 0;
	or.pred  	%p9, %p7, %p8;
	@%p9 bra 	$L__BB0_6;
	mul.wide.s32 	%rd44, %r2, 4;
	mov.u64 	%rd45, result;
	add.s64 	%rd46, %rd45, %rd44;
	ld.global.f32 	%f30, [%rd46];
	mul.f32 	%f31, %f30, 0f3C800000;
	st.global.f32 	[%rd46], %f31;
	cvta.to.global.u64 	%rd47, %rd3;
	add.s64 	%rd48, %rd47, %rd44;
	st.global.f32 	[%rd48], %f31;
$L__BB0_6:
	ret;

}


// ===== COMPILED SASS (sm_100) =====

	.target	sm_100

	.elftype	@"ET_EXEC"


//--------------------- .note.nv.tkinfo           --------------------------
	.section	.note.nv.tkinfo,"",@"SHT_NOTE"
	.sectionflags	@"SHF_NOTE_NV_TKINFO"
	.tkinfo
        /*0018*/ 	.word	0x00000002
        /*0030*/ 	.string	""
        /*0030*/ 	.string	"ptxas"
        /*0030*/ 	.string	"Cuda compilation tools, release 13.0, V13.0.88"
        /*0030*/ 	.string	"Build cuda_13.0.r13.0/compiler.36424714_0"
        /*0030*/ 	.string	"-arch sm_100 -m 64 "



//--------------------- .note.nv.cuinfo           --------------------------
	.section	.note.nv.cuinfo,"",@"SHT_NOTE"
	.sectionflags	@"SHF_NOTE_NV_CUINFO"
        /*0018*/ 	.short	0x0002
        /*001a*/ 	.short	0x0064
        /*001c*/ 	.short	0x0082
	.zero		2


//--------------------- .nv.info                  --------------------------
	.section	.nv.info,"",@"SHT_CUDA_INFO"
	.align	4


	//----- nvinfo : EIATTR_REGCOUNT
	.align		4
        /*0000*/ 	.byte	0x04, 0x2f
        /*0002*/ 	.short	(.L_12 - .L_11)
	.align		4
.L_11:
        /*0004*/ 	.word	index@(_Z29F_binary_cross_entropy_kernelPfS_S_)
        /*0008*/ 	.word	0x0000001a


	//----- nvinfo : EIATTR_FRAME_SIZE
	.align		4
.L_12:
        /*000c*/ 	.byte	0x04, 0x11
        /*000e*/ 	.short	(.L_14 - .L_13)
	.align		4
.L_13:
        /*0010*/ 	.word	index@(_Z29F_binary_cross_entropy_kernelPfS_S_)
        /*0014*/ 	.word	0x00000000


	//----- nvinfo : EIATTR_MIN_STACK_SIZE
	.align		4
.L_14:
        /*0018*/ 	.byte	0x04, 0x12
        /*001a*/ 	.short	(.L_16 - .L_15)
	.align		4
.L_15:
        /*001c*/ 	.word	index@(_Z29F_binary_cross_entropy_kernelPfS_S_)
        /*0020*/ 	.word	0x00000000
.L_16:


//--------------------- .nv.compat                --------------------------
	.section	.nv.compat,"",@"SHT_CUDA_COMPAT_INFO"
	.align	4
        /*0000*/ 	.byte	0x02, 0x09, 0x00, 0x00, 0x02, 0x02, 0x01, 0x00, 0x02, 0x05, 0x05, 0x00, 0x03, 0x07, 0x01, 0x01
        /*0010*/ 	.byte	0x02, 0x03, 0x00, 0x00, 0x02, 0x06, 0x01, 0x00, 0x04, 0x0b, 0x08, 0x00, 0x01, 0x00, 0x00, 0x00
        /*0020*/ 	.byte	0x00, 0x00, 0x00, 0x00


//--------------------- .nv.info._Z29F_binary_cross_entropy_kernelPfS_S_ --------------------------
	.section	.nv.info._Z29F_binary_cross_entropy_kernelPfS_S_,"",@"SHT_CUDA_INFO"
	.sectionflags	@""
	.align	4


	//----- nvinfo : EIATTR_CUDA_API_VERSION
	.align		4
        /*0000*/ 	.byte	0x04, 0x37
        /*0002*/ 	.short	(.L_18 - .L_17)
.L_17:
        /*0004*/ 	.word	0x00000082


	//----- nvinfo : EIATTR_KPARAM_INFO
	.align		4
.L_18:
        /*0008*/ 	.byte	0x04, 0x17
        /*000a*/ 	.short	(.L_20 - .L_19)
.L_19:
        /*000c*/ 	.word	0x00000000
        /*0010*/ 	.short	0x0002
        /*0012*/ 	.short	0x0010
        /*0014*/ 	.byte	0x00, 0xf5, 0x21, 0x00


	//----- nvinfo : EIATTR_KPARAM_INFO
	.align		4
.L_20:
        /*0018*/ 	.byte	0x04, 0x17
        /*001a*/ 	.short	(.L_22 - .L_21)
.L_21:
        /*001c*/ 	.word	0x00000000
        /*0020*/ 	.short	0x0001
        /*0022*/ 	.short	0x0008
        /*0024*/ 	.byte	0x00, 0xf5, 0x21, 0x00


	//----- nvinfo : EIATTR_KPARAM_INFO
	.align		4
.L_22:
        /*0028*/ 	.byte	0x04, 0x17
        /*002a*/ 	.short	(.L_24 - .L_23)
.L_23:
        /*002c*/ 	.word	0x00000000
        /*0030*/ 	.short	0x0000
        /*0032*/ 	.short	0x0000
        /*0034*/ 	.byte	0x00, 0xf5, 0x21, 0x00


	//----- nvinfo : EIATTR_SPARSE_MMA_MASK
	.align		4
.L_24:
        /*0038*/ 	.byte	0x03, 0x50
        /*003a*/ 	.short	0x0000


	//----- nvinfo : EIATTR_MAXREG_COUNT
	.align		4
        /*003c*/ 	.byte	0x03, 0x1b
        /*003e*/ 	.short	0x00ff


	//----- nvinfo : EIATTR_MERCURY_ISA_VERSION
	.align		4
        /*0040*/ 	.byte	0x03, 0x5f
        /*0042*/ 	.short	0x0101


	//----- nvinfo : EIATTR_VRC_CTA_INIT_COUNT
	.align		4
        /*0044*/ 	.byte	0x02, 0x4a
	.zero		1
	.zero		1


	//----- nvinfo : EIATTR_EXIT_INSTR_OFFSETS
	.align		4
        /*0048*/ 	.byte	0x04, 0x1c
        /*004a*/ 	.short	(.L_26 - .L_25)


	//   ....[0]....
.L_25:
        /*004c*/ 	.word	0x00000670


	//   ....[1]....
        /*0050*/ 	.word	0x00000700


	//----- nvinfo : EIATTR_CRS_STACK_SIZE
	.align		4
.L_26:
        /*0054*/ 	.byte	0x04, 0x1e
        /*0056*/ 	.short	(.L_28 - .L_27)
.L_27:
        /*0058*/ 	.word	0x00000000


	//----- nvinfo : EIATTR_CBANK_PARAM_SIZE
	.align		4
.L_28:
        /*005c*/ 	.byte	0x03, 0x19
        /*005e*/ 	.short	0x0018


	//----- nvinfo : EIATTR_PARAM_CBANK
	.align		4
        /*0060*/ 	.byte	0x04, 0x0a
        /*0062*/ 	.short	(.L_30 - .L_29)
	.align		4
.L_29:
        /*0064*/ 	.word	index@(.nv.constant0._Z29F_binary_cross_entropy_kernelPfS_S_)
        /*0068*/ 	.short	0x0380
        /*006a*/ 	.short	0x0018


	//----- nvinfo : EIATTR_SW_WAR
	.align		4
.L_30:
        /*006c*/ 	.byte	0x04, 0x36
        /*006e*/ 	.short	(.L_32 - .L_31)
.L_31:
        /*0070*/ 	.word	0x00000008
.L_32:


//--------------------- .nv.callgraph             --------------------------
	.section	.nv.callgraph,"",@"SHT_CUDA_CALLGRAPH"
	.align	4
	.sectionentsize	8
	.align		4
        /*0000*/ 	.word	0x00000000
	.align		4
        /*0004*/ 	.word	0xffffffff
	.align		4
        /*0008*/ 	.word	0x00000000
	.align		4
        /*000c*/ 	.word	0xfffffffe
	.align		4
        /*0010*/ 	.word	0x00000000
	.align		4
        /*0014*/ 	.word	0xfffffffd
	.align		4
        /*0018*/ 	.word	0x00000000
	.align		4
        /*001c*/ 	.word	0xfffffffc


//--------------------- .nv.constant4             --------------------------
	.section	.nv.constant4,"a",@progbits
	.align	8
	.align		8
.nv.constant4:
        /*0000*/ 	.dword	pred
	.align		8
        /*0008*/ 	.dword	target
	.align		8
        /*0010*/ 	.dword	log_pred
	.align		8
        /*0018*/ 	.dword	one_minus_pred
	.align		8
        /*0020*/ 	.dword	log_one_minus
	.align		8
        /*0028*/ 	.dword	one_minus_target
	.align		8
        /*0030*/ 	.dword	term1
	.align		8
        /*0038*/ 	.dword	term2
	.align		8
        /*0040*/ 	.dword	bce
	.align		8
        /*0048*/ 	.dword	row_sum
	.align		8
        /*0050*/ 	.dword	result


//--------------------- .text._Z29F_binary_cross_entropy_kernelPfS_S_ --------------------------
	.section	.text._Z29F_binary_cross_entropy_kernelPfS_S_,"ax",@progbits
	.align	128
        .global         _Z29F_binary_cross_entropy_kernelPfS_S_
        .type           _Z29F_binary_cross_entropy_kernelPfS_S_,@function
        .size           _Z29F_binary_cross_entropy_kernelPfS_S_,(.L_x_5 - _Z29F_binary_cross_entropy_kernelPfS_S_)
        .other          _Z29F_binary_cross_entropy_kernelPfS_S_,@"STO_CUDA_ENTRY STV_DEFAULT"
_Z29F_binary_cross_entropy_kernelPfS_S_:
.text._Z29F_binary_cross_entropy_kernelPfS_S_:
[----:B------:R-:W-:Y:S01]  /*0000*/  LDC R1, c[0x0][0x37c] ;  /* 0x0000df00ff017b82 */ /* 0x000fe20000000800 */
[----:B------:R-:W0:Y:S07]  /*0010*/  S2R R5, SR_TID.X ;  /* 0x0000000000057919 */ /* 0x000e2e0000002100 */
[----:B------:R-:W1:Y:S01]  /*0020*/  LDC R3, c[0x0][0x364] ;  /* 0x0000d900ff037b82 */ /* 0x000e620000000800 */
[----:B------:R-:W-:Y:S01]  /*0030*/  BSSY.RECONVERGENT B0, `(.L_x_0) ;  /* 0x000004b000007945 */ /* 0x000fe20003800200 */
[----:B------:R-:W1:Y:S06]  /*0040*/  S2R R0, SR_TID.Y ;  /* 0x0000000000007919 */ /* 0x000e6c0000002200 */
[----:B------:R-:W0:Y:S08]  /*0050*/  S2UR UR5, SR_CTAID.X ;  /* 0x00000000000579c3 */ /* 0x000e300000002500 */
[----:B------:R-:W0:Y:S08]  /*0060*/  LDC R2, c[0x0][0x360] ;  /* 0x0000d800ff027b82 */ /* 0x000e300000000800 */
[----:B------:R-:W1:Y:S01]  /*0070*/  S2UR UR4, SR_CTAID.Y ;  /* 0x00000000000479c3 */ /* 0x000e620000002600 */
[----:B0-----:R-:W-:-:S05]  /*0080*/  IMAD R5, R2, UR5, R5 ;  /* 0x0000000502057c24 */ /* 0x001fca000f8e0205 */
[C---:B------:R-:W-:Y:S02]  /*0090*/  ISETP.GT.AND P2, PT, R5.reuse, 0x7, PT ;  /* 0x000000070500780c */ /* 0x040fe40003f44270 */
[----:B------:R-:W-:Y:S01]  /*00a0*/  ISETP.GT.AND P1, PT, R5, RZ, PT ;  /* 0x000000ff0500720c */ /* 0x000fe20003f24270 */
[----:B-1----:R-:W-:Y:S01]  /*00b0*/  IMAD R0, R3, UR4, R0 ;  /* 0x0000000403007c24 */ /* 0x002fe2000f8e0200 */
[----:B------:R-:W0:Y:S04]  /*00c0*/  LDCU.64 UR4, c[0x0][0x358] ;  /* 0x00006b00ff0477ac */ /* 0x000e280008000a00 */
[C---:B------:R-:W-:Y:S02]  /*00d0*/  ISETP.GT.U32.OR P2, PT, R0.reuse, 0x7, P2 ;  /* 0x000000070000780c */ /* 0x040fe40001744470 */
[----:B------:R-:W-:-:S02]  /*00e0*/  ISETP.GT.U32.AND P0, PT, R0, 0x7, PT ;  /* 0x000000070000780c */ /* 0x000fc40003f04070 */
[----:B------:R-:W-:Y:S02]  /*00f0*/  ISETP.NE.OR P1, PT, R0, RZ, P1 ;  /* 0x000000ff0000720c */ /* 0x000fe40000f25670 */
[----:B------:R-:W-:-:S07]  /*0100*/  ISETP.NE.OR P0, PT, R5, RZ, P0 ;  /* 0x000000ff0500720c */ /* 0x000fce0000705670 */
[----:B------:R-:W-:Y:S06]  /*0110*/  @P2 BRA `(.L_x_1) ;  /* 0x0000000000f02947 */ /* 0x000fec0003800000 */
[----:B------:R-:W1:Y:S01]  /*0120*/  LDC.64 R2, c[0x0][0x380] ;  /* 0x0000e000ff027b82 */ /* 0x000e620000000a00 */
[----:B------:R-:W-:-:S07]  /*0130*/  LEA R9, R0, R5, 0x3 ;  /* 0x0000000500097211 */ /* 0x000fce00078e18ff */
[----:B------:R-:W2:Y:S08]  /*0140*/  LDC.64 R6, c[0x4][RZ] ;  /* 0x01000000ff067b82 */ /* 0x000eb00000000a00 */
[----:B------:R-:W3:Y:S01]  /*0150*/  LDC.64 R12, c[0x0][0x388] ;  /* 0x0000e200ff0c7b82 */ /* 0x000ee20000000a00 */
[----:B-1----:R-:W-:-:S07]  /*0160*/  IMAD.WIDE R2, R9, 0x4, R2 ;  /* 0x0000000409027825 */ /* 0x002fce00078e0202 */
[----:B------:R-:W1:Y:S01]  /*0170*/  LDC.64 R10, c[0x4][0x10] ;  /* 0x01000400ff0a7b82 */ /* 0x000e620000000a00 */
[----:B0-----:R-:W4:Y:S01]  /*0180*/  LDG.E R17, desc[UR4][R2.64] ;  /* 0x0000000402117981 */ /* 0x001f22000c1e1900 */
[----:B--2---:R-:W-:-:S06]  /*0190*/  IMAD.WIDE.U32 R6, R0, 0x20, R6 ;  /* 0x0000002000067825 */ /* 0x004fcc00078e0006 */
[----:B------:R-:W0:Y:S01]  /*01a0*/  LDC.64 R14, c[0x4][0x18] ;  /* 0x01000600ff0e7b82 */ /* 0x000e220000000a00 */
[----:B------:R-:W-:-:S07]  /*01b0*/  IMAD.WIDE R6, R5, 0x4, R6 ;  /* 0x0000000405067825 */ /* 0x000fce00078e0206 */
[----:B------:R-:W2:Y:S01]  /*01c0*/  LDC.64 R22, c[0x4][0x20] ;  /* 0x01000800ff167b82 */ /* 0x000ea20000000a00 */
[----:B---3--:R-:W-:-:S07]  /*01d0*/  IMAD.WIDE R12, R9, 0x4, R12 ;  /* 0x00000004090c7825 */ /* 0x008fce00078e020c */
[----:B------:R-:W3:Y:S01]  /*01e0*/  LDC.64 R8, c[0x4][0x8] ;  /* 0x01000200ff087b82 */ /* 0x000ee20000000a00 */
[----:B----4-:R1:W-:Y:S04]  /*01f0*/  STG.E desc[UR4][R6.64], R17 ;  /* 0x0000001106007986 */ /* 0x0103e8000c101904 */
[----:B------:R4:W5:Y:S01]  /*0200*/  LDG.E R12, desc[UR4][R12.64] ;  /* 0x000000040c0c7981 */ /* 0x000962000c1e1900 */
[C---:B------:R-:W-:Y:S01]  /*0210*/  FMUL R2, R17.reuse, 16777216 ;  /* 0x4b80000011027820 */ /* 0x040fe20000400000 */
[C---:B------:R-:W-:Y:S01]  /*0220*/  FSETP.GEU.AND P2, PT, |R17|.reuse, 1.175494350822287508e-38, PT ;  /* 0x008000001100780b */ /* 0x040fe20003f4e200 */
[----:B------:R-:W-:-:S03]  /*0230*/  FADD R16, -R17, 1 ;  /* 0x3f80000011107421 */ /* 0x000fc60000000100 */
[----:B------:R-:W-:Y:S01]  /*0240*/  FSEL R4, R2, R17, !P2 ;  /* 0x0000001102047208 */ /* 0x000fe20005000000 */
[----:B---3--:R-:W-:Y:S01]  /*0250*/  IMAD.WIDE.U32 R2, R0, 0x20, R8 ;  /* 0x0000002000027825 */ /* 0x008fe200078e0008 */
[----:B------:R-:W-:Y:S02]  /*0260*/  FSETP.GEU.AND P3, PT, |R16|, 1.175494350822287508e-38, PT ;  /* 0x008000001000780b */ /* 0x000fe40003f6e200 */
[----:B------:R-:W3:Y:S01]  /*0270*/  MUFU.LG2 R20, R4 ;  /* 0x0000000400147308 */ /* 0x000ee20000000c00 */
[C---:B-1----:R-:W-:Y:S02]  /*0280*/  IMAD.WIDE.U32 R6, R0.reuse, 0x20, R10 ;  /* 0x0000002000067825 */ /* 0x042fe400078e000a */
[----:B------:R-:W1:Y:S02]  /*0290*/  LDC.64 R10, c[0x4][0x40] ;  /* 0x01001000ff0a7b82 */ /* 0x000e640000000a00 */
[----:B0-----:R-:W-:-:S04]  /*02a0*/  IMAD.WIDE.U32 R8, R0, 0x20, R14 ;  /* 0x0000002000087825 */ /* 0x001fc800078e000e */
[C---:B------:R-:W-:Y:S02]  /*02b0*/  IMAD.WIDE R2, R5.reuse, 0x4, R2 ;  /* 0x0000000405027825 */ /* 0x040fe400078e0202 */
[----:B------:R-:W0:Y:S02]  /*02c0*/  LDC.64 R14, c[0x4][0x38] ;  /* 0x01000e00ff0e7b82 */ /* 0x000e240000000a00 */
[----:B------:R-:W-:-:S04]  /*02d0*/  IMAD.WIDE R18, R5, 0x4, R6 ;  /* 0x0000000405127825 */ /* 0x000fc800078e0206 */
[----:B---3--:R-:W-:Y:S02]  /*02e0*/  @!P2 FADD R20, R20, -24 ;  /* 0xc1c000001414a421 */ /* 0x008fe40000000000 */
[----:B------:R-:W3:Y:S02]  /*02f0*/  LDC.64 R6, c[0x4][0x28] ;  /* 0x01000a00ff067b82 */ /* 0x000ee40000000a00 */
[----:B----4-:R-:W-:Y:S01]  /*0300*/  FMUL R13, R20, 0.69314718246459960938 ;  /* 0x3f317218140d7820 */ /* 0x010fe20000400000 */
[----:B------:R-:W-:-:S05]  /*0310*/  IMAD.WIDE R20, R5, 0x4, R8 ;  /* 0x0000000405147825 */ /* 0x000fca00078e0208 */
[----:B------:R-:W4:Y:S01]  /*0320*/  LDC.64 R8, c[0x4][0x30] ;  /* 0x01000c00ff087b82 */ /* 0x000f220000000a00 */
[----:B-1----:R-:W-:-:S04]  /*0330*/  IMAD.WIDE.U32 R10, R0, 0x20, R10 ;  /* 0x00000020000a7825 */ /* 0x002fc800078e000a */
[----:B------:R-:W-:-:S04]  /*0340*/  IMAD.WIDE R10, R5, 0x4, R10 ;  /* 0x00000004050a7825 */ /* 0x000fc800078e020a */
[----:B0-----:R-:W-:-:S04]  /*0350*/  IMAD.WIDE.U32 R14, R0, 0x20, R14 ;  /* 0x00000020000e7825 */ /* 0x001fc800078e000e */
[----:B---3--:R-:W-:-:S04]  /*0360*/  IMAD.WIDE.U32 R6, R0, 0x20, R6 ;  /* 0x0000002000067825 */ /* 0x008fc800078e0006 */
[----:B------:R-:W-:-:S04]  /*0370*/  IMAD.WIDE R14, R5, 0x4, R14 ;  /* 0x00000004050e7825 */ /* 0x000fc800078e020e */
[----:B----4-:R-:W-:-:S04]  /*0380*/  IMAD.WIDE.U32 R8, R0, 0x20, R8 ;  /* 0x0000002000087825 */ /* 0x010fc800078e0008 */
[----:B------:R-:W-:-:S04]  /*0390*/  IMAD.WIDE R6, R5, 0x4, R6 ;  /* 0x0000000405067825 */ /* 0x000fc800078e0206 */
[----:B------:R-:W-:Y:S01]  /*03a0*/  IMAD.WIDE R8, R5, 0x4, R8 ;  /* 0x0000000405087825 */ /* 0x000fe200078e0208 */
[----:B-----5:R0:W-:Y:S03]  /*03b0*/  STG.E desc[UR4][R2.64], R12 ;  /* 0x0000000c02007986 */ /* 0x0201e6000c101904 */
[C---:B------:R-:W-:Y:S01]  /*03c0*/  FMUL R4, R12.reuse, R13 ;  /* 0x0000000d0c047220 */ /* 0x040fe20000400000 */
[----:B------:R-:W-:Y:S04]  /*03d0*/  STG.E desc[UR4][R18.64], R13 ;  /* 0x0000000d12007986 */ /* 0x000fe8000c101904 */
[----:B------:R1:W-:Y:S01]  /*03e0*/  STG.E desc[UR4][R20.64], R16 ;  /* 0x0000001014007986 */ /* 0x0003e2000c101904 */
[----:B0-----:R-:W-:Y:S01]  /*03f0*/  FADD R12, -R12, 1 ;  /* 0x3f8000000c0c7421 */ /* 0x001fe20000000100 */
[----:B--2---:R-:W-:-:S04]  /*0400*/  IMAD.WIDE.U32 R2, R0, 0x20, R22 ;  /* 0x0000002000027825 */ /* 0x004fc800078e0016 */
[----:B------:R-:W-:-:S04]  /*0410*/  IMAD.WIDE R2, R5, 0x4, R2 ;  /* 0x0000000405027825 */ /* 0x000fc800078e0202 */
[----:B-1----:R-:W-:-:S04]  /*0420*/  @!P3 FMUL R16, R16, 16777216 ;  /* 0x4b8000001010b820 */ /* 0x002fc80000400000 */
[----:B------:R-:W0:Y:S02]  /*0430*/  MUFU.LG2 R17, R16 ;  /* 0x0000001000117308 */ /* 0x000e240000000c00 */
[----:B0-----:R-:W-:-:S04]  /*0440*/  @!P3 FADD R17, R17, -24 ;  /* 0xc1c000001111b421 */ /* 0x001fc80000000000 */
[----:B------:R-:W-:-:S04]  /*0450*/  FMUL R13, R17, 0.69314718246459960938 ;  /* 0x3f317218110d7820 */ /* 0x000fc80000400000 */
[----:B------:R-:W-:Y:S01]  /*0460*/  FMUL R17, R13, R12 ;  /* 0x0000000c0d117220 */ /* 0x000fe20000400000 */
[----:B------:R1:W-:Y:S03]  /*0470*/  STG.E desc[UR4][R2.64], R13 ;  /* 0x0000000d02007986 */ /* 0x0003e6000c101904 */
[----:B------:R-:W-:Y:S01]  /*0480*/  FADD R16, R4, R17 ;  /* 0x0000001104107221 */ /* 0x000fe20000000000 */
[----:B------:R1:W-:Y:S03]  /*0490*/  STG.E desc[UR4][R6.64], R12 ;  /* 0x0000000c06007986 */ /* 0x0003e6000c101904 */
[----:B------:R-:W-:Y:S01]  /*04a0*/  FADD R19, -R16, -RZ ;  /* 0x800000ff10137221 */ /* 0x000fe20000000100 */
[----:B------:R1:W-:Y:S04]  /*04b0*/  STG.E desc[UR4][R8.64], R4 ;  /* 0x0000000408007986 */ /* 0x0003e8000c101904 */
[----:B------:R1:W-:Y:S04]  /*04c0*/  STG.E desc[UR4][R14.64], R17 ;  /* 0x000000110e007986 */ /* 0x0003e8000c101904 */
[----:B------:R1:W-:Y:S02]  /*04d0*/  STG.E desc[UR4][R10.64], R19 ;  /* 0x000000130a007986 */ /* 0x0003e4000c101904 */
.L_x_1:
[----:B0-----:R-:W-:Y:S05]  /*04e0*/  BSYNC.RECONVERGENT B0 ;  /* 0x0000000000007941 */ /* 0x001fea0003800200 */
.L_x_0:
[----:B------:R-:W-:Y:S04]  /*04f0*/  BSSY.RECONVERGENT B0, `(.L_x_2) ;  /* 0x0000017000007945 */ /* 0x000fe80003800200 */
[----:B------:R-:W-:Y:S05]  /*0500*/  @P0 BRA `(.L_x_3) ;  /* 0x0000000000540947 */ /* 0x000fea0003800000 */
[----:B-1----:R-:W0:Y:S02]  /*0510*/  LDC.64 R2, c[0x4][0x40] ;  /* 0x01001000ff027b82 */ /* 0x002e240000000a00 */
[----:B0-----:R-:W-:-:S05]  /*0520*/  IMAD.WIDE.U32 R6, R0, 0x20, R2 ;  /* 0x0000002000067825 */ /* 0x001fca00078e0002 */
[----:B------:R-:W2:Y:S04]  /*0530*/  LDG.E R2, desc[UR4][R6.64] ;  /* 0x0000000406027981 */ /* 0x000ea8000c1e1900 */
[----:B------:R-:W3:Y:S04]  /*0540*/  LDG.E R9, desc[UR4][R6.64+0x4] ;  /* 0x0000040406097981 */ /* 0x000ee8000c1e1900 */
[----:B------:R-:W4:Y:S04]  /*0550*/  LDG.E R11, desc[UR4][R6.64+0x8] ;  /* 0x00000804060b7981 */ /* 0x000f28000c1e1900 */
[----:B------:R-:W5:Y:S04]  /*0560*/  LDG.E R13, desc[UR4][R6.64+0xc] ;  /* 0x00000c04060d7981 */ /* 0x000f68000c1e1900 */
[----:B------:R-:W5:Y:S04]  /*0570*/  LDG.E R15, desc[UR4][R6.64+0x10] ;  /* 0x00001004060f7981 */ /* 0x000f68000c1e1900 */
[----:B------:R-:W5:Y:S04]  /*0580*/  LDG.E R17, desc[UR4][R6.64+0x14] ;  /* 0x0000140406117981 */ /* 0x000f68000c1e1900 */
[----:B------:R-:W5:Y:S04]  /*0590*/  LDG.E R19, desc[UR4][R6.64+0x18] ;  /* 0x0000180406137981 */ /* 0x000f68000c1e1900 */
[----:B------:R-:W5:Y:S01]  /*05a0*/  LDG.E R21, desc[UR4][R6.64+0x1c] ;  /* 0x00001c0406157981 */ /* 0x000f62000c1e1900 */
[----:B--2---:R-:W-:-:S02]  /*05b0*/  FADD R4, RZ, R2 ;  /* 0x00000002ff047221 */ /* 0x004fc40000000000 */
[----:B------:R-:W0:Y:S02]  /*05c0*/  LDC.64 R2, c[0x4][0x48] ;  /* 0x01001200ff027b82 */ /* 0x000e240000000a00 */
[----:B---3--:R-:W-:-:S04]  /*05d0*/  FADD R4, R4, R9 ;  /* 0x0000000904047221 */ /* 0x008fc80000000000 */
[----:B----4-:R-:W-:-:S04]  /*05e0*/  FADD R4, R4, R11 ;  /* 0x0000000b04047221 */ /* 0x010fc80000000000 */
[----:B-----5:R-:W-:-:S04]  /*05f0*/  FADD R4, R4, R13 ;  /* 0x0000000d04047221 */ /* 0x020fc80000000000 */
[----:B------:R-:W-:-:S04]  /*0600*/  FADD R4, R4, R15 ;  /* 0x0000000f04047221 */ /* 0x000fc80000000000 */
[----:B------:R-:W-:-:S04]  /*0610*/  FADD R4, R4, R17 ;  /* 0x0000001104047221 */ /* 0x000fc80000000000 */
[----:B------:R-:W-:Y:S01]  /*0620*/  FADD R4, R4, R19 ;  /* 0x0000001304047221 */ /* 0x000fe20000000000 */
[----:B0-----:R-:W-:-:S04]  /*0630*/  IMAD.WIDE.U32 R2, R0, 0x4, R2 ;  /* 0x0000000400027825 */ /* 0x001fc800078e0002 */
[----:B------:R-:W-:-:S05]  /*0640*/  FADD R21, R4, R21 ;  /* 0x0000001504157221 */ /* 0x000fca0000000000 */
[----:B------:R0:W-:Y:S02]  /*0650*/  STG.E desc[UR4][R2.64], R21 ;  /* 0x0000001502007986 */ /* 0x0001e4000c101904 */
.L_x_3:
[----:B------:R-:W-:Y:S05]  /*0660*/  BSYNC.RECONVERGENT B0 ;  /* 0x0000000000007941 */ /* 0x000fea0003800200 */
.L_x_2:
[----:B------:R-:W-:Y:S05]  /*0670*/  @P1 EXIT ;  /* 0x000000000000194d */ /* 0x000fea0003800000 */
[----:B01----:R-:W0:Y:S08]  /*0680*/  LDC.64 R2, c[0x4][0x50] ;  /* 0x01001400ff027b82 */ /* 0x003e300000000a00 */
[----:B------:R-:W1:Y:S01]  /*0690*/  LDC.64 R6, c[0x0][0x390] ;  /* 0x0000e400ff067b82 */ /* 0x000e620000000a00 */
[----:B0-----:R-:W-:-:S05]  /*06a0*/  IMAD.WIDE R2, R5, 0x4, R2 ;  /* 0x0000000405027825 */ /* 0x001fca00078e0202 */
[----:B------:R-:W2:Y:S01]  /*06b0*/  LDG.E R0, desc[UR4][R2.64] ;  /* 0x0000000402007981 */ /* 0x000ea2000c1e1900 */
[----:B-1----:R-:W-:-:S04]  /*06c0*/  IMAD.WIDE R4, R5, 0x4, R6 ;  /* 0x0000000405047825 */ /* 0x002fc800078e0206 */
[----:B--2---:R-:W-:-:S05]  /*06d0*/  FMUL R9, R0, 0.015625 ;  /* 0x3c80000000097820 */ /* 0x004fca0000400000 */
[----:B------:R-:W-:Y:S04]  /*06e0*/  STG.E desc[UR4][R2.64], R9 ;  /* 0x0000000902007986 */ /* 0x000fe8000c101904 */
[----:B------:R-:W-:Y:S01]  /*06f0*/  STG.E desc[UR4][R4.64], R9 ;  /* 0x0000000904007986 */ /* 0x000fe2000c101904 */
[----:B------:R-:W-:Y:S05]  /*0700*/  EXIT ;  /* 0x000000000000794d */ /* 0x000fea0003800000 */
.L_x_4:
[----:B------:R-:W-:-:S00]  /*0710*/  BRA `(.L_x_4) ;  /* 0xfffffffc00fc7947 */ /* 0x000fc0000383ffff */
[----:B------:R-:W-:-:S00]  /*0720*/  NOP ;  /* 0x0000000000007918 */ /* 0x000fc00000000000 */
        /* <DEDUP_REMOVED lines=13> */
.L_x_5:


//--------------------- .nv.shared.reserved.0     --------------------------
	.section	.nv.shared.reserved.0,"aw",@nobits
	.weak		__nv_reservedSMEM_offset_0_alias
	.size		__nv_reservedSMEM_offset_0_alias, 0, 64
	.other		__nv_reservedSMEM_offset_0_alias,@"STO_CUDA_RESERVED_SHARED STV_DEFAULT"
__nv_reservedSMEM_offset_0_alias:
	.zero		0
	.zero		64


//--------------------- .nv.global                --------------------------
	.section	.nv.global,"aw",@nobits
	.align	4
.nv.global:
	.type		result,@object
	.size		result,(row_sum - result)
result:
	.zero		4
	.type		row_sum,@object
	.size		row_sum,(log_pred - row_sum)
row_sum:
	.zero		32
	.type		log_pred,@object
	.size		log_pred,(term1 - log_pred)
log_pred:
	.zero		256
	.type		term1,@object
	.size		term1,(bce - term1)
term1:
	.zero		256
	.type		bce,@object
	.size		bce,(pred - bce)
bce:
	.zero		256
	.type		pred,@object
	.size		pred,(log_one_minus - pred)
pred:
	.zero		256
	.type		log_one_minus,@object
	.size		log_one_minus,(target - log_one_minus)
log_one_minus:
	.zero		256
	.type		target,@object
	.size		target,(one_minus_target - target)
target:
	.zero		256
	.type		one_minus_target,@object
	.size		one_minus_target,(one_minus_pred - one_minus_target)
one_minus_target:
	.zero		256
	.type		one_minus_pred,@object
	.size		one_minus_pred,(term2 - one_minus_pred)
one_minus_pred:
	.zero		256
	.type		term2,@object
	.size		term2,(.L_7 - term2)
term2:
	.zero		256
.L_7:


//--------------------- .nv.constant0._Z29F_binary_cross_entropy_kernelPfS_S_ --------------------------
	.section	.nv.constant0._Z29F_binary_cross_entropy_kernelPfS_S_,"a",@progbits
	.sectionflags	@""
	.align	4
.nv.constant0._Z29F_binary_cross_entropy_kernelPfS_S_:
	.zero		920


//--------------------- SYMBOLS --------------------------

	.type		.nv.reservedSmem.offset0,@object
	.size		.nv.reservedSmem.offset0,0x4
